//
// Generated by NVIDIA NVVM Compiler
//
// Compiler Build ID: CL-36424714
// Cuda compilation tools, release 13.0, V13.0.88
// Based on NVVM 20.0.0
//

.version 9.0
.target sm_100
.address_size 64

	// .globl	_Z14matrixMultCudaPiS_S_i

.visible .entry _Z14matrixMultCudaPiS_S_i(
	.param .u64 .ptr .align 1 _Z14matrixMultCudaPiS_S_i_param_0,
	.param .u64 .ptr .align 1 _Z14matrixMultCudaPiS_S_i_param_1,
	.param .u64 .ptr .align 1 _Z14matrixMultCudaPiS_S_i_param_2,
	.param .u32 _Z14matrixMultCudaPiS_S_i_param_3
)
{
	.reg .pred 	%p<10>;
	.reg .b32 	%r<107>;
	.reg .b64 	%rd<67>;

	ld.param.u64 	%rd14, [_Z14matrixMultCudaPiS_S_i_param_0];
	ld.param.u64 	%rd15, [_Z14matrixMultCudaPiS_S_i_param_1];
	ld.param.u32 	%r31, [_Z14matrixMultCudaPiS_S_i_param_3];
	cvta.to.global.u64 	%rd1, %rd15;
	cvta.to.global.u64 	%rd2, %rd14;
	mov.u32 	%r32, %tid.x;
	mov.u32 	%r33, %ntid.x;
	mov.u32 	%r34, %ctaid.x;
	mad.lo.s32 	%r1, %r33, %r34, %r32;
	mov.u32 	%r35, %tid.y;
	mov.u32 	%r36, %ntid.y;
	mov.u32 	%r37, %ctaid.y;
	mad.lo.s32 	%r38, %r36, %r37, %r35;
	max.s32 	%r39, %r1, %r38;
	setp.ge.s32 	%p1, %r39, %r31;
	@%p1 bra 	$L__BB0_13;
	mul.lo.s32 	%r3, %r31, %r38;
	and.b32  	%r4, %r31, 7;
	setp.lt.u32 	%p2, %r31, 8;
	mov.b32 	%r106, 0;
	mov.u32 	%r102, %r106;
	@%p2 bra 	$L__BB0_4;
	and.b32  	%r102, %r31, 2147483640;
	neg.s32 	%r95, %r102;
	mul.wide.s32 	%rd16, %r31, 4;
	add.s64 	%rd3, %rd1, %rd16;
	shl.b32 	%r7, %r31, 3;
	mul.wide.s32 	%rd17, %r31, 8;
	add.s64 	%rd4, %rd1, %rd17;
	mul.wide.s32 	%rd18, %r31, 12;
	add.s64 	%rd5, %rd1, %rd18;
	mul.wide.s32 	%rd19, %r31, 16;
	add.s64 	%rd6, %rd1, %rd19;
	mul.wide.s32 	%rd20, %r31, 20;
	add.s64 	%rd7, %rd1, %rd20;
	mul.wide.s32 	%rd21, %r31, 24;
	add.s64 	%rd8, %rd1, %rd21;
	mul.wide.s32 	%rd22, %r31, 28;
	add.s64 	%rd9, %rd1, %rd22;
	mul.wide.u32 	%rd23, %r3, 4;
	add.s64 	%rd24, %rd23, %rd2;
	add.s64 	%rd66, %rd24, 16;
	mov.b32 	%r106, 0;
	mov.u32 	%r94, %r1;
$L__BB0_3:
	.pragma "nounroll";
	mul.wide.s32 	%rd25, %r94, 4;
	add.s64 	%rd26, %rd3, %rd25;
	add.s64 	%rd27, %rd4, %rd25;
	add.s64 	%rd28, %rd5, %rd25;
	add.s64 	%rd29, %rd6, %rd25;
	add.s64 	%rd30, %rd7, %rd25;
	add.s64 	%rd31, %rd8, %rd25;
	add.s64 	%rd32, %rd9, %rd25;
	add.s64 	%rd33, %rd1, %rd25;
	ld.global.u32 	%r43, [%rd66+-16];
	ld.global.u32 	%r44, [%rd33];
	mad.lo.s32 	%r45, %r44, %r43, %r106;
	ld.global.u32 	%r46, [%rd66+-12];
	ld.global.u32 	%r47, [%rd26];
	mad.lo.s32 	%r48, %r47, %r46, %r45;
	ld.global.u32 	%r49, [%rd66+-8];
	ld.global.u32 	%r50, [%rd27];
	mad.lo.s32 	%r51, %r50, %r49, %r48;
	ld.global.u32 	%r52, [%rd66+-4];
	ld.global.u32 	%r53, [%rd28];
	mad.lo.s32 	%r54, %r53, %r52, %r51;
	ld.global.u32 	%r55, [%rd66];
	ld.global.u32 	%r56, [%rd29];
	mad.lo.s32 	%r57, %r56, %r55, %r54;
	ld.global.u32 	%r58, [%rd66+4];
	ld.global.u32 	%r59, [%rd30];
	mad.lo.s32 	%r60, %r59, %r58, %r57;
	ld.global.u32 	%r61, [%rd66+8];
	ld.global.u32 	%r62, [%rd31];
	mad.lo.s32 	%r63, %r62, %r61, %r60;
	ld.global.u32 	%r64, [%rd66+12];
	ld.global.u32 	%r65, [%rd32];
	mad.lo.s32 	%r106, %r65, %r64, %r63;
	add.s32 	%r95, %r95, 8;
	add.s32 	%r94, %r94, %r7;
	add.s64 	%rd66, %rd66, 32;
	setp.ne.s32 	%p3, %r95, 0;
	@%p3 bra 	$L__BB0_3;
$L__BB0_4:
	setp.eq.s32 	%p4, %r4, 0;
	@%p4 bra 	$L__BB0_12;
	and.b32  	%r17, %r31, 3;
	setp.lt.u32 	%p5, %r4, 4;
	@%p5 bra 	$L__BB0_7;
	add.s32 	%r67, %r102, %r3;
	mul.wide.u32 	%rd34, %r67, 4;
	add.s64 	%rd35, %rd2, %rd34;
	ld.global.u32 	%r68, [%rd35];
	mad.lo.s32 	%r69, %r102, %r31, %r1;
	mul.wide.s32 	%rd36, %r69, 4;
	add.s64 	%rd37, %rd1, %rd36;
	ld.global.u32 	%r70, [%rd37];
	mad.lo.s32 	%r71, %r70, %r68, %r106;
	cvt.u64.u32 	%rd38, %r3;
	cvt.u64.u32 	%rd39, %r102;
	add.s64 	%rd40, %rd39, %rd38;
	shl.b64 	%rd41, %rd40, 2;
	add.s64 	%rd42, %rd2, %rd41;
	ld.global.u32 	%r72, [%rd42+4];
	mul.wide.s32 	%rd43, %r31, 4;
	add.s64 	%rd44, %rd37, %rd43;
	ld.global.u32 	%r73, [%rd44];
	mad.lo.s32 	%r74, %r73, %r72, %r71;
	ld.global.u32 	%r75, [%rd42+8];
	add.s64 	%rd45, %rd44, %rd43;
	ld.global.u32 	%r76, [%rd45];
	mad.lo.s32 	%r77, %r76, %r75, %r74;
	ld.global.u32 	%r78, [%rd42+12];
	add.s64 	%rd46, %rd45, %rd43;
	ld.global.u32 	%r79, [%rd46];
	mad.lo.s32 	%r106, %r79, %r78, %r77;
	add.s32 	%r102, %r102, 4;
$L__BB0_7:
	setp.eq.s32 	%p6, %r17, 0;
	@%p6 bra 	$L__BB0_12;
	setp.eq.s32 	%p7, %r17, 1;
	@%p7 bra 	$L__BB0_10;
	add.s32 	%r81, %r102, %r3;
	mul.wide.u32 	%rd47, %r81, 4;
	add.s64 	%rd48, %rd2, %rd47;
	ld.global.u32 	%r82, [%rd48];
	mad.lo.s32 	%r83, %r102, %r31, %r1;
	mul.wide.s32 	%rd49, %r83, 4;
	add.s64 	%rd50, %rd1, %rd49;
	ld.global.u32 	%r84, [%rd50];
	mad.lo.s32 	%r85, %r84, %r82, %r106;
	cvt.u64.u32 	%rd51, %r3;
	cvt.u64.u32 	%rd52, %r102;
	add.s64 	%rd53, %rd52, %rd51;
	shl.b64 	%rd54, %rd53, 2;
	add.s64 	%rd55, %rd2, %rd54;
	ld.global.u32 	%r86, [%rd55+4];
	mul.wide.s32 	%rd56, %r31, 4;
	add.s64 	%rd57, %rd50, %rd56;
	ld.global.u32 	%r87, [%rd57];
	mad.lo.s32 	%r106, %r87, %r86, %r85;
	add.s32 	%r102, %r102, 2;
$L__BB0_10:
	and.b32  	%r88, %r31, 1;
	setp.eq.b32 	%p8, %r88, 1;
	not.pred 	%p9, %p8;
	@%p9 bra 	$L__BB0_12;
	add.s32 	%r89, %r102, %r3;
	mul.wide.u32 	%rd58, %r89, 4;
	add.s64 	%rd59, %rd2, %rd58;
	ld.global.u32 	%r90, [%rd59];
	mad.lo.s32 	%r91, %r102, %r31, %r1;
	mul.wide.s32 	%rd60, %r91, 4;
	add.s64 	%rd61, %rd1, %rd60;
	ld.global.u32 	%r92, [%rd61];
	mad.lo.s32 	%r106, %r92, %r90, %r106;
$L__BB0_12:
	ld.param.u64 	%rd65, [_Z14matrixMultCudaPiS_S_i_param_2];
	add.s32 	%r93, %r3, %r1;
	cvta.to.global.u64 	%rd62, %rd65;
	mul.wide.s32 	%rd63, %r93, 4;
	add.s64 	%rd64, %rd62, %rd63;
	st.global.u32 	[%rd64], %r106;
$L__BB0_13:
	ret;

}


// ===== COMPILED SASS (sm_100) =====

	.target	sm_100

	.elftype	@"ET_EXEC"


//--------------------- .note.nv.tkinfo           --------------------------
	.section	.note.nv.tkinfo,"",@"SHT_NOTE"
	.sectionflags	@"SHF_NOTE_NV_TKINFO"
	.tkinfo
        /*0018*/ 	.word	0x00000002
        /*0030*/ 	.string	""
        /*0030*/ 	.string	"ptxas"
        /*0030*/ 	.string	"Cuda compilation tools, release 13.0, V13.0.88"
        /*0030*/ 	.string	"Build cuda_13.0.r13.0/compiler.36424714_0"
        /*0030*/ 	.string	"-arch sm_100 -m 64 "



//--------------------- .note.nv.cuinfo           --------------------------
	.section	.note.nv.cuinfo,"",@"SHT_NOTE"
	.sectionflags	@"SHF_NOTE_NV_CUINFO"
        /*0018*/ 	.short	0x0002
        /*001a*/ 	.short	0x0064
        /*001c*/ 	.short	0x0082
	.zero		2


//--------------------- .nv.info                  --------------------------
	.section	.nv.info,"",@"SHT_CUDA_INFO"
	.align	4


	//----- nvinfo : EIATTR_REGCOUNT
	.align		4
        /*0000*/ 	.byte	0x04, 0x2f
        /*0002*/ 	.short	(.L_1 - .L_0)
	.align		4
.L_0:
        /*0004*/ 	.word	index@(_Z14matrixMultCudaPiS_S_i)
        /*0008*/ 	.word	0x0000001e


	//----- nvinfo : EIATTR_FRAME_SIZE
	.align		4
.L_1:
        /*000c*/ 	.byte	0x04, 0x11
        /*000e*/ 	.short	(.L_3 - .L_2)
	.align		4
.L_2:
        /*0010*/ 	.word	index@(_Z14matrixMultCudaPiS_S_i)
        /*0014*/ 	.word	0x00000000


	//----- nvinfo : EIATTR_MIN_STACK_SIZE
	.align		4
.L_3:
        /*0018*/ 	.byte	0x04, 0x12
        /*001a*/ 	.short	(.L_5 - .L_4)
	.align		4
.L_4:
        /*001c*/ 	.word	index@(_Z14matrixMultCudaPiS_S_i)
        /*0020*/ 	.word	0x00000000
.L_5:


//--------------------- .nv.compat                --------------------------
	.section	.nv.compat,"",@"SHT_CUDA_COMPAT_INFO"
	.align	4
        /*0000*/ 	.byte	0x02, 0x09, 0x00, 0x00, 0x02, 0x02, 0x01, 0x00, 0x02, 0x05, 0x05, 0x00, 0x03, 0x07, 0x01, 0x01
        /*0010*/ 	.byte	0x02, 0x03, 0x00, 0x00, 0x02, 0x06, 0x01, 0x00, 0x04, 0x0b, 0x08, 0x00, 0x09, 0x00, 0x00, 0x00
        /*0020*/ 	.byte	0x00, 0x00, 0x00, 0x00


//--------------------- .nv.info._Z14matrixMultCudaPiS_S_i --------------------------
	.section	.nv.info._Z14matrixMultCudaPiS_S_i,"",@"SHT_CUDA_INFO"
	.sectionflags	@""
	.align	4


	//----- nvinfo : EIATTR_CUDA_API_VERSION
	.align		4
        /*0000*/ 	.byte	0x04, 0x37
        /*0002*/ 	.short	(.L_7 - .L_6)
.L_6:
        /*0004*/ 	.word	0x00000082


	//----- nvinfo : EIATTR_KPARAM_INFO
	.align		4
.L_7:
        /*0008*/ 	.byte	0x04, 0x17
        /*000a*/ 	.short	(.L_9 - .L_8)
.L_8:
        /*000c*/ 	.word	0x00000000
        /*0010*/ 	.short	0x0003
        /*0012*/ 	.short	0x0018
        /*0014*/ 	.byte	0x00, 0xf0, 0x11, 0x00


	//----- nvinfo : EIATTR_KPARAM_INFO
	.align		4
.L_9:
        /*0018*/ 	.byte	0x04, 0x17
        /*001a*/ 	.short	(.L_11 - .L_10)
.L_10:
        /*001c*/ 	.word	0x00000000
        /*0020*/ 	.short	0x0002
        /*0022*/ 	.short	0x0010
        /*0024*/ 	.byte	0x00, 0xf5, 0x21, 0x00


	//----- nvinfo : EIATTR_KPARAM_INFO
	.align		4
.L_11:
        /*0028*/ 	.byte	0x04, 0x17
        /*002a*/ 	.short	(.L_13 - .L_12)
.L_12:
        /*002c*/ 	.word	0x00000000
        /*0030*/ 	.short	0x0001
        /*0032*/ 	.short	0x0008
        /*0034*/ 	.byte	0x00, 0xf5, 0x21, 0x00


	//----- nvinfo : EIATTR_KPARAM_INFO
	.align		4
.L_13:
        /*0038*/ 	.byte	0x04, 0x17
        /*003a*/ 	.short	(.L_15 - .L_14)
.L_14:
        /*003c*/ 	.word	0x00000000
        /*0040*/ 	.short	0x0000
        /*0042*/ 	.short	0x0000
        /*0044*/ 	.byte	0x00, 0xf5, 0x21, 0x00


	//----- nvinfo : EIATTR_SPARSE_MMA_MASK
	.align		4
.L_15:
        /*0048*/ 	.byte	0x03, 0x50
        /*004a*/ 	.short	0x0000


	//----- nvinfo : EIATTR_MAXREG_COUNT
	.align		4
        /*004c*/ 	.byte	0x03, 0x1b
        /*004e*/ 	.short	0x00ff


	//----- nvinfo : EIATTR_MERCURY_ISA_VERSION
	.align		4
        /*0050*/ 	.byte	0x03, 0x5f
        /*0052*/ 	.short	0x0101


	//----- nvinfo : EIATTR_VRC_CTA_INIT_COUNT
	.align		4
        /*0054*/ 	.byte	0x02, 0x4a
	.zero		1
	.zero		1


	//----- nvinfo : EIATTR_EXIT_INSTR_OFFSETS
	.align		4
        /*0058*/ 	.byte	0x04, 0x1c
        /*005a*/ 	.short	(.L_17 - .L_16)


	//   ....[0]....
.L_16:
        /*005c*/ 	.word	0x000000c0


	//   ....[1]....
        /*0060*/ 	.word	0x00000a90


	//----- nvinfo : EIATTR_CBANK_PARAM_SIZE
	.align		4
.L_17:
        /*0064*/ 	.byte	0x03, 0x19
        /*0066*/ 	.short	0x001c


	//----- nvinfo : EIATTR_PARAM_CBANK
	.align		4
        /*0068*/ 	.byte	0x04, 0x0a
        /*006a*/ 	.short	(.L_19 - .L_18)
	.align		4
.L_18:
        /*006c*/ 	.word	index@(.nv.constant0._Z14matrixMultCudaPiS_S_i)
        /*0070*/ 	.short	0x0380
        /*0072*/ 	.short	0x001c


	//----- nvinfo : EIATTR_SW_WAR
	.align		4
.L_19:
        /*0074*/ 	.byte	0x04, 0x36
        /*0076*/ 	.short	(.L_21 - .L_20)
.L_20:
        /*0078*/ 	.word	0x00000008
.L_21:


//--------------------- .nv.callgraph             --------------------------
	.section	.nv.callgraph,"",@"SHT_CUDA_CALLGRAPH"
	.align	4
	.sectionentsize	8
	.align		4
        /*0000*/ 	.word	0x00000000
	.align		4
        /*0004*/ 	.word	0xffffffff
	.align		4
        /*0008*/ 	.word	0x00000000
	.align		4
        /*000c*/ 	.word	0xfffffffe
	.align		4
        /*0010*/ 	.word	0x00000000
	.align		4
        /*0014*/ 	.word	0xfffffffd
	.align		4
        /*0018*/ 	.word	0x00000000
	.align		4
        /*001c*/ 	.word	0xfffffffc


//--------------------- .text._Z14matrixMultCudaPiS_S_i --------------------------
	.section	.text._Z14matrixMultCudaPiS_S_i,"ax",@progbits
	.align	128
        .global         _Z14matrixMultCudaPiS_S_i
        .type           _Z14matrixMultCudaPiS_S_i,@function
        .size           _Z14matrixMultCudaPiS_S_i,(.L_x_5 - _Z14matrixMultCudaPiS_S_i)
        .other          _Z14matrixMultCudaPiS_S_i,@"STO_CUDA_ENTRY STV_DEFAULT"
_Z14matrixMultCudaPiS_S_i:
.text._Z14matrixMultCudaPiS_S_i:
[----:B------:R-:W-:Y:S01]  /*0000*/  LDC R1, c[0x0][0x37c] ;  /* 0x0000df00ff017b82 */ /* 0x000fe20000000800 */
[----:B------:R-:W0:Y:S01]  /*0010*/  S2R R0, SR_TID.X ;  /* 0x0000000000007919 */ /* 0x000e220000002100 */
[----:B------:R-:W0:Y:S01]  /*0020*/  LDCU UR4, c[0x0][0x360] ;  /* 0x00006c00ff0477ac */ /* 0x000e220008000800 */
[----:B------:R-:W0:Y:S01]  /*0030*/  S2R R3, SR_CTAID.X ;  /* 0x0000000000037919 */ /* 0x000e220000002500 */
[----:B------:R-:W1:Y:S01]  /*0040*/  LDCU UR5, c[0x0][0x364] ;  /* 0x00006c80ff0577ac */ /* 0x000e620008000800 */
[----:B------:R-:W1:Y:S01]  /*0050*/  S2R R13, SR_TID.Y ;  /* 0x00000000000d7919 */ /* 0x000e620000002200 */
[----:B------:R-:W2:Y:S01]  /*0060*/  LDCU UR20, c[0x0][0x398] ;  /* 0x00007300ff1477ac */ /* 0x000ea20008000800 */
[----:B------:R-:W1:Y:S01]  /*0070*/  S2R R2, SR_CTAID.Y ;  /* 0x0000000000027919 */ /* 0x000e620000002600 */
[----:B0-----:R-:W-:Y:S02]  /*0080*/  IMAD R0, R3, UR4, R0 ;  /* 0x0000000403007c24 */ /* 0x001fe4000f8e0200 */
[----:B-1----:R-:W-:-:S05]  /*0090*/  IMAD R13, R2, UR5, R13 ;  /* 0x00000005020d7c24 */ /* 0x002fca000f8e020d */
[----:B------:R-:W-:-:S04]  /*00a0*/  VIMNMX R2, PT, PT, R0, R13, !PT ;  /* 0x0000000d00027248 */ /* 0x000fc80007fe0100 */
[----:B--2---:R-:W-:-:S13]  /*00b0*/  ISETP.GE.AND P0, PT, R2, UR20, PT ;  /* 0x0000001402007c0c */ /* 0x004fda000bf06270 */
[----:B------:R-:W-:Y:S05]  /*00c0*/  @P0 EXIT ;  /* 0x000000000000094d */ /* 0x000fea0003800000 */
[----:B------:R-:W-:Y:S01]  /*00d0*/  UISETP.GE.U32.AND UP0, UPT, UR20, 0x8, UPT ;  /* 0x000000081400788c */ /* 0x000fe2000bf06070 */
[----:B------:R-:W-:Y:S02]  /*00e0*/  HFMA2 R12, -RZ, RZ, 0, 0 ;  /* 0x00000000ff0c7431 */ /* 0x000fe400000001ff */
[----:B------:R-:W-:Y:S01]  /*00f0*/  IMAD R13, R13, UR20, RZ ;  /* 0x000000140d0d7c24 */ /* 0x000fe2000f8e02ff */
[----:B------:R-:W-:Y:S01]  /*0100*/  UMOV UR4, URZ ;  /* 0x000000ff00047c82 */ /* 0x000fe20008000000 */
[----:B------:R-:W0:Y:S04]  /*0110*/  LDCU.64 UR18, c[0x0][0x358] ;  /* 0x00006b00ff1277ac */ /* 0x000e280008000a00 */
[----:B------:R-:W-:Y:S05]  /*0120*/  BRA.U !UP0, `(.L_x_0) ;  /* 0x0000000508047547 */ /* 0x000fea000b800000 */
[----:B------:R-:W1:Y:S01]  /*0130*/  LDCU.128 UR24, c[0x0][0x380] ;  /* 0x00007000ff1877ac */ /* 0x000e620008000c00 */
[----:B------:R-:W-:Y:S02]  /*0140*/  MOV R12, RZ ;  /* 0x000000ff000c7202 */ /* 0x000fe40000000f00 */
[----:B------:R-:W-:Y:S01]  /*0150*/  MOV R14, R0 ;  /* 0x00000000000e7202 */ /* 0x000fe20000000f00 */
[----:B------:R-:W-:-:S04]  /*0160*/  ULOP3.LUT UR4, UR20, 0x7ffffff8, URZ, 0xc0, !UPT ;  /* 0x7ffffff814047892 */ /* 0x000fc8000f8ec0ff */
[----:B------:R-:W-:Y:S01]  /*0170*/  UIADD3 UR5, UPT, UPT, -UR4, URZ, URZ ;  /* 0x000000ff04057290 */ /* 0x000fe2000fffe1ff */
[----:B-1----:R-:W-:Y:S01]  /*0180*/  MOV R2, UR24 ;  /* 0x0000001800027c02 */ /* 0x002fe20008000f00 */
[----:B------:R-:W-:Y:S01]  /*0190*/  UIMAD.WIDE UR6, UR20, 0x8, UR26 ;  /* 0x00000008140678a5 */ /* 0x000fe2000f8e021a */
[----:B------:R-:W-:Y:S01]  /*01a0*/  MOV R3, UR25 ;  /* 0x0000001900037c02 */ /* 0x000fe20008000f00 */
[----:B------:R-:W-:Y:S02]  /*01b0*/  UIMAD.WIDE UR8, UR20, 0xc, UR26 ;  /* 0x0000000c140878a5 */ /* 0x000fe4000f8e021a */
[----:B------:R-:W-:Y:S01]  /*01c0*/  UIMAD.WIDE UR10, UR20, 0x10, UR26 ;  /* 0x00000010140a78a5 */ /* 0x000fe2000f8e021a */
[----:B------:R-:W-:Y:S01]  /*01d0*/  IMAD.WIDE.U32 R2, R13, 0x4, R2 ;  /* 0x000000040d027825 */ /* 0x000fe200078e0002 */
[----:B------:R-:W-:Y:S02]  /*01e0*/  UIMAD.WIDE UR12, UR20, 0x14, UR26 ;  /* 0x00000014140c78a5 */ /* 0x000fe4000f8e021a */
[----:B------:R-:W-:Y:S01]  /*01f0*/  UIMAD.WIDE UR14, UR20, 0x18, UR26 ;  /* 0x00000018140e78a5 */ /* 0x000fe2000f8e021a */
[----:B------:R-:W-:Y:S01]  /*0200*/  IADD3 R2, P0, PT, R2, 0x10, RZ ;  /* 0x0000001002027810 */ /* 0x000fe20007f1e0ff */
[----:B------:R-:W-:-:S03]  /*0210*/  UIMAD.WIDE UR16, UR20, 0x1c, UR26 ;  /* 0x0000001c141078a5 */ /* 0x000fc6000f8e021a */
[----:B------:R-:W-:-:S09]  /*0220*/  IADD3.X R3, PT, PT, RZ, R3, RZ, P0, !PT ;  /* 0x00000003ff037210 */ /* 0x000fd200007fe4ff */
.L_x_1:
[----:B------:R-:W-:Y:S01]  /*0230*/  UIMAD.WIDE UR22, UR20, 0x4, UR26 ;  /* 0x00000004141678a5 */ /* 0x000fe2000f8e021a */
[----:B------:R-:W-:Y:S02]  /*0240*/  IMAD.MOV.U32 R23, RZ, RZ, 0x4 ;  /* 0x00000004ff177424 */ /* 0x000fe400078e00ff */
[----:B------:R-:W-:Y:S01]  /*0250*/  HFMA2 R11, -RZ, RZ, 0, 2.384185791015625e-07 ;  /* 0x00000004ff0b7431 */ /* 0x000fe200000001ff */
[----:B------:R-:W-:Y:S01]  /*0260*/  MOV R25, 0x4 ;  /* 0x0000000400197802 */ /* 0x000fe20000000f00 */
[----:B0-----:R-:W2:Y:S01]  /*0270*/  LDG.E R21, desc[UR18][R2.64+-0x10] ;  /* 0xfffff01202157981 */ /* 0x001ea2000c1e1900 */
[C---:B------:R-:W-:Y:S01]  /*0280*/  IMAD.WIDE R22, R14.reuse, R23, UR26 ;  /* 0x0000001a0e167e25 */ /* 0x040fe2000f8e0217 */
[----:B------:R-:W-:Y:S02]  /*0290*/  MOV R8, UR22 ;  /* 0x0000001600087c02 */ /* 0x000fe40008000f00 */
[----:B------:R-:W-:Y:S01]  /*02a0*/  MOV R9, UR23 ;  /* 0x0000001700097c02 */ /* 0x000fe20008000f00 */
[----:B------:R-:W3:Y:S02]  /*02b0*/  LDG.E R19, desc[UR18][R2.64+-0xc] ;  /* 0xfffff41202137981 */ /* 0x000ee4000c1e1900 */
[----:B------:R-:W-:-:S02]  /*02c0*/  IMAD.WIDE R8, R14, 0x4, R8 ;  /* 0x000000040e087825 */ /* 0x000fc400078e0208 */
[----:B------:R-:W2:Y:S01]  /*02d0*/  LDG.E R22, desc[UR18][R22.64] ;  /* 0x0000001216167981 */ /* 0x000ea2000c1e1900 */
[----:B------:R-:W-:Y:S01]  /*02e0*/  MOV R5, 0x4 ;  /* 0x0000000400057802 */ /* 0x000fe20000000f00 */
[C---:B------:R-:W-:Y:S02]  /*02f0*/  IMAD.WIDE R24, R14.reuse, R25, UR6 ;  /* 0x000000060e187e25 */ /* 0x040fe4000f8e0219 */
[----:B------:R0:W3:Y:S02]  /*0300*/  LDG.E R20, desc[UR18][R8.64] ;  /* 0x0000001208147981 */ /* 0x0000e4000c1e1900 */
[----:B------:R-:W-:Y:S02]  /*0310*/  IMAD.WIDE R10, R14, R11, UR8 ;  /* 0x000000080e0a7e25 */ /* 0x000fe4000f8e020b */
[----:B------:R-:W4:Y:S04]  /*0320*/  LDG.E R18, desc[UR18][R24.64] ;  /* 0x0000001218127981 */ /* 0x000f28000c1e1900 */
[----:B------:R-:W4:Y:S01]  /*0330*/  LDG.E R17, desc[UR18][R2.64+-0x8] ;  /* 0xfffff81202117981 */ /* 0x000f22000c1e1900 */
[----:B0-----:R-:W-:-:S02]  /*0340*/  HFMA2 R9, -RZ, RZ, 0, 2.384185791015625e-07 ;  /* 0x00000004ff097431 */ /* 0x001fc400000001ff */
[----:B------:R-:W-:Y:S01]  /*0350*/  IMAD.MOV.U32 R7, RZ, RZ, 0x4 ;  /* 0x00000004ff077424 */ /* 0x000fe200078e00ff */
[----:B------:R0:W5:Y:S01]  /*0360*/  LDG.E R16, desc[UR18][R10.64] ;  /* 0x000000120a107981 */ /* 0x000162000c1e1900 */
[----:B------:R-:W-:-:S03]  /*0370*/  IMAD.WIDE R4, R14, R5, UR10 ;  /* 0x0000000a0e047e25 */ /* 0x000fc6000f8e0205 */
[----:B------:R-:W5:Y:S01]  /*0380*/  LDG.E R15, desc[UR18][R2.64+-0x4] ;  /* 0xfffffc12020f7981 */ /* 0x000f62000c1e1900 */
[C---:B------:R-:W-:Y:S01]  /*0390*/  IMAD.WIDE R6, R14.reuse, R7, UR12 ;  /* 0x0000000c0e067e25 */ /* 0x040fe2000f8e0207 */
[----:B------:R-:W-:Y:S02]  /*03a0*/  MOV R27, 0x4 ;  /* 0x00000004001b7802 */ /* 0x000fe40000000f00 */
[----:B------:R1:W5:Y:S01]  /*03b0*/  LDG.E R4, desc[UR18][R4.64] ;  /* 0x0000001204047981 */ /* 0x000362000c1e1900 */
[----:B------:R-:W-:-:S03]  /*03c0*/  IMAD.WIDE R8, R14, R9, UR14 ;  /* 0x0000000e0e087e25 */ /* 0x000fc6000f8e0209 */
[----:B------:R-:W5:Y:S01]  /*03d0*/  LDG.E R23, desc[UR18][R2.64] ;  /* 0x0000001202177981 */ /* 0x000f62000c1e1900 */
[----:B0-----:R-:W-:-:S03]  /*03e0*/  IMAD.WIDE R10, R14, R27, UR16 ;  /* 0x000000100e0a7e25 */ /* 0x001fc6000f8e021b */
[----:B------:R-:W5:Y:S04]  /*03f0*/  LDG.E R7, desc[UR18][R6.64] ;  /* 0x0000001206077981 */ /* 0x000f68000c1e1900 */
[----:B------:R-:W5:Y:S04]  /*0400*/  LDG.E R24, desc[UR18][R2.64+0x4] ;  /* 0x0000041202187981 */ /* 0x000f68000c1e1900 */
[----:B------:R-:W5:Y:S04]  /*0410*/  LDG.E R8, desc[UR18][R8.64] ;  /* 0x0000001208087981 */ /* 0x000f68000c1e1900 */
[----:B------:R-:W5:Y:S04]  /*0420*/  LDG.E R25, desc[UR18][R2.64+0x8] ;  /* 0x0000081202197981 */ /* 0x000f68000c1e1900 */
[----:B------:R-:W5:Y:S04]  /*0430*/  LDG.E R10, desc[UR18][R10.64] ;  /* 0x000000120a0a7981 */ /* 0x000f68000c1e1900 */
[----:B------:R0:W5:Y:S01]  /*0440*/  LDG.E R27, desc[UR18][R2.64+0xc] ;  /* 0x00000c12021b7981 */ /* 0x000162000c1e1900 */
[----:B------:R-:W-:-:S04]  /*0450*/  UIADD3 UR5, UPT, UPT, UR5, 0x8, URZ ;  /* 0x0000000805057890 */ /* 0x000fc8000fffe0ff */
[----:B------:R-:W-:Y:S01]  /*0460*/  UISETP.NE.AND UP0, UPT, UR5, URZ, UPT ;  /* 0x000000ff0500728c */ /* 0x000fe2000bf05270 */
[----:B-1----:R-:W-:Y:S02]  /*0470*/  MOV R5, UR20 ;  /* 0x0000001400057c02 */ /* 0x002fe40008000f00 */
[----:B0-----:R-:W-:Y:S02]  /*0480*/  IADD3 R2, P0, PT, R2, 0x20, RZ ;  /* 0x0000002002027810 */ /* 0x001fe40007f1e0ff */
[----:B------:R-:W-:Y:S02]  /*0490*/  LEA R14, R5, R14, 0x3 ;  /* 0x0000000e050e7211 */ /* 0x000fe400078e18ff */
[----:B------:R-:W-:Y:S01]  /*04a0*/  IADD3.X R3, PT, PT, RZ, R3, RZ, P0, !PT ;  /* 0x00000003ff037210 */ /* 0x000fe200007fe4ff */
[----:B--2---:R-:W-:-:S04]  /*04b0*/  IMAD R21, R21, R22, R12 ;  /* 0x0000001615157224 */ /* 0x004fc800078e020c */
[----:B---3--:R-:W-:-:S04]  /*04c0*/  IMAD R19, R19, R20, R21 ;  /* 0x0000001413137224 */ /* 0x008fc800078e0215 */
[----:B----4-:R-:W-:-:S04]  /*04d0*/  IMAD R17, R17, R18, R19 ;  /* 0x0000001211117224 */ /* 0x010fc800078e0213 */
[----:B-----5:R-:W-:-:S04]  /*04e0*/  IMAD R15, R15, R16, R17 ;  /* 0x000000100f0f7224 */ /* 0x020fc800078e0211 */
[----:B------:R-:W-:-:S04]  /*04f0*/  IMAD R4, R23, R4, R15 ;  /* 0x0000000417047224 */ /* 0x000fc800078e020f */
[----:B------:R-:W-:-:S04]  /*0500*/  IMAD R4, R24, R7, R4 ;  /* 0x0000000718047224 */ /* 0x000fc800078e0204 */
[----:B------:R-:W-:-:S04]  /*0510*/  IMAD R4, R25, R8, R4 ;  /* 0x0000000819047224 */ /* 0x000fc800078e0204 */
[----:B------:R-:W-:Y:S01]  /*0520*/  IMAD R12, R27, R10, R4 ;  /* 0x0000000a1b0c7224 */ /* 0x000fe200078e0204 */
[----:B------:R-:W-:Y:S06]  /*0530*/  BRA.U UP0, `(.L_x_1) ;  /* 0xfffffffd003c7547 */ /* 0x000fec000b83ffff */
.L_x_0:
[----:B------:R-:W-:-:S04]  /*0540*/  ULOP3.LUT UR6, UR20, 0x7, URZ, 0xc0, !UPT ;  /* 0x0000000714067892 */ /* 0x000fc8000f8ec0ff */
[----:B------:R-:W-:-:S09]  /*0550*/  UISETP.NE.AND UP0, UPT, UR6, URZ, UPT ;  /* 0x000000ff0600728c */ /* 0x000fd2000bf05270 */
[----:B------:R-:W-:Y:S05]  /*0560*/  BRA.U !UP0, `(.L_x_2) ;  /* 0x0000000508387547 */ /* 0x000fea000b800000 */
[----:B------:R-:W-:Y:S02]  /*0570*/  UISETP.GE.U32.AND UP0, UPT, UR6, 0x4, UPT ;  /* 0x000000040600788c */ /* 0x000fe4000bf06070 */
[----:B------:R-:W-:-:S04]  /*0580*/  ULOP3.LUT UR5, UR20, 0x3, URZ, 0xc0, !UPT ;  /* 0x0000000314057892 */ /* 0x000fc8000f8ec0ff */
[----:B------:R-:W-:-:S03]  /*0590*/  UISETP.NE.AND UP1, UPT, UR5, URZ, UPT ;  /* 0x000000ff0500728c */ /* 0x000fc6000bf25270 */
[----:B------:R-:W-:Y:S08]  /*05a0*/  BRA.U !UP0, `(.L_x_3) ;  /* 0x00000001087c7547 */ /* 0x000ff0000b800000 */
[----:B------:R-:W1:Y:S01]  /*05b0*/  LDC.64 R6, c[0x0][0x388] ;  /* 0x0000e200ff067b82 */ /* 0x000e620000000a00 */
[----:B------:R-:W2:Y:S01]  /*05c0*/  LDCU.64 UR6, c[0x0][0x380] ;  /* 0x00007000ff0677ac */ /* 0x000ea20008000a00 */
[----:B------:R-:W-:Y:S01]  /*05d0*/  IMAD.U32 R9, RZ, RZ, UR4 ;  /* 0x00000004ff097e24 */ /* 0x000fe2000f8e00ff */
[C---:B------:R-:W-:Y:S02]  /*05e0*/  IADD3 R3, PT, PT, R13.reuse, UR4, RZ ;  /* 0x000000040d037c10 */ /* 0x040fe4000fffe0ff */
[----:B------:R-:W-:Y:S01]  /*05f0*/  IADD3 R10, P0, PT, R13, UR4, RZ ;  /* 0x000000040d0a7c10 */ /* 0x000fe2000ff1e0ff */
[----:B------:R-:W-:Y:S01]  /*0600*/  IMAD R9, R9, UR20, R0 ;  /* 0x0000001409097c24 */ /* 0x000fe2000f8e0200 */
[----:B------:R-:W-:Y:S01]  /*0610*/  MOV R11, UR20 ;  /* 0x00000014000b7c02 */ /* 0x000fe20008000f00 */
[----:B------:R-:W3:Y:S01]  /*0620*/  LDC.64 R4, c[0x0][0x380] ;  /* 0x0000e000ff047b82 */ /* 0x000ee20000000a00 */
[----:B------:R-:W-:Y:S01]  /*0630*/  MOV R15, UR20 ;  /* 0x00000014000f7c02 */ /* 0x000fe20008000f00 */
[----:B-1----:R-:W-:Y:S01]  /*0640*/  IMAD.WIDE R6, R9, 0x4, R6 ;  /* 0x0000000409067825 */ /* 0x002fe200078e0206 */
[----:B------:R-:W-:-:S05]  /*0650*/  MOV R9, UR20 ;  /* 0x0000001400097c02 */ /* 0x000fca0008000f00 */
[----:B------:R-:W-:Y:S02]  /*0660*/  IMAD.WIDE R8, R9, 0x4, R6 ;  /* 0x0000000409087825 */ /* 0x000fe400078e0206 */
[----:B0-----:R-:W4:Y:S02]  /*0670*/  LDG.E R6, desc[UR18][R6.64] ;  /* 0x0000001206067981 */ /* 0x001f24000c1e1900 */
[----:B---3--:R-:W-:Y:S01]  /*0680*/  IMAD.WIDE.U32 R4, R3, 0x4, R4 ;  /* 0x0000000403047825 */ /* 0x008fe200078e0004 */
[----:B------:R-:W-:Y:S01]  /*0690*/  IADD3.X R3, PT, PT, RZ, RZ, RZ, P0, !PT ;  /* 0x000000ffff037210 */ /* 0x000fe200007fe4ff */
[----:B------:R-:W3:Y:S01]  /*06a0*/  LDG.E R17, desc[UR18][R8.64] ;  /* 0x0000001208117981 */ /* 0x000ee2000c1e1900 */
[----:B--2---:R-:W-:-:S03]  /*06b0*/  LEA R2, P0, R10, UR6, 0x2 ;  /* 0x000000060a027c11 */ /* 0x004fc6000f8010ff */
[----:B------:R-:W4:Y:S01]  /*06c0*/  LDG.E R5, desc[UR18][R4.64] ;  /* 0x0000001204057981 */ /* 0x000f22000c1e1900 */
[----:B------:R-:W-:Y:S01]  /*06d0*/  LEA.HI.X R3, R10, UR7, R3, 0x2, P0 ;  /* 0x000000070a037c11 */ /* 0x000fe200080f1403 */
[----:B------:R-:W-:-:S04]  /*06e0*/  IMAD.WIDE R10, R11, 0x4, R8 ;  /* 0x000000040b0a7825 */ /* 0x000fc800078e0208 */
[----:B------:R-:W3:Y:S01]  /*06f0*/  LDG.E R16, desc[UR18][R2.64+0x4] ;  /* 0x0000041202107981 */ /* 0x000ee2000c1e1900 */
[----:B------:R-:W-:-:S03]  /*0700*/  IMAD.WIDE R14, R15, 0x4, R10 ;  /* 0x000000040f0e7825 */ /* 0x000fc600078e020a */
[----:B------:R-:W2:Y:S04]  /*0710*/  LDG.E R19, desc[UR18][R10.64] ;  /* 0x000000120a137981 */ /* 0x000ea8000c1e1900 */
[----:B------:R-:W2:Y:S04]  /*0720*/  LDG.E R18, desc[UR18][R2.64+0x8] ;  /* 0x0000081202127981 */ /* 0x000ea8000c1e1900 */
[----:B------:R-:W5:Y:S04]  /*0730*/  LDG.E R20, desc[UR18][R2.64+0xc] ;  /* 0x00000c1202147981 */ /* 0x000f68000c1e1900 */
[----:B------:R-:W5:Y:S01]  /*0740*/  LDG.E R14, desc[UR18][R14.64] ;  /* 0x000000120e0e7981 */ /* 0x000f62000c1e1900 */
[----:B------:R-:W-:Y:S01]  /*0750*/  UIADD3 UR4, UPT, UPT, UR4, 0x4, URZ ;  /* 0x0000000404047890 */ /* 0x000fe2000fffe0ff */
[----:B----4-:R-:W-:-:S04]  /*0760*/  IMAD R5, R5, R6, R12 ;  /* 0x0000000605057224 */ /* 0x010fc800078e020c */
[----:B---3--:R-:W-:-:S04]  /*0770*/  IMAD R5, R16, R17, R5 ;  /* 0x0000001110057224 */ /* 0x008fc800078e0205 */
[----:B--2---:R-:W-:-:S04]  /*0780*/  IMAD R5, R18, R19, R5 ;  /* 0x0000001312057224 */ /* 0x004fc800078e0205 */
[----:B-----5:R-:W-:-:S07]  /*0790*/  IMAD R12, R20, R14, R5 ;  /* 0x0000000e140c7224 */ /* 0x020fce00078e0205 */
.L_x_3:
[----:B------:R-:W-:Y:S05]  /*07a0*/  BRA.U !UP1, `(.L_x_2) ;  /* 0x0000000109a87547 */ /* 0x000fea000b800000 */
[----:B------:R-:W-:Y:S01]  /*07b0*/  UISETP.NE.AND UP0, UPT, UR5, 0x1, UPT ;  /* 0x000000010500788c */ /* 0x000fe2000bf05270 */
[----:B------:R-:W-:Y:S01]  /*07c0*/  MOV R7, UR4 ;  /* 0x0000000400077c02 */ /* 0x000fe20008000f00 */
[----:B------:R-:W-:Y:S02]  /*07d0*/  ULOP3.LUT UR5, UR20, 0x1, URZ, 0xc0, !UPT ;  /* 0x0000000114057892 */ /* 0x000fe4000f8ec0ff */
[----:B------:R-:W-:Y:S02]  /*07e0*/  MOV R15, UR20 ;  /* 0x00000014000f7c02 */ /* 0x000fe40008000f00 */
[----:B------:R-:W-:Y:S01]  /*07f0*/  UISETP.NE.U32.AND UP1, UPT, UR5, 0x1, UPT ;  /* 0x000000010500788c */ /* 0x000fe2000bf25070 */
[----:B------:R-:W-:-:S04]  /*0800*/  PLOP3.LUT P1, PT, PT, PT, UP0, 0x80, 0x8 ;  /* 0x000000000008781c */ /* 0x000fc80003f2f008 */
[----:B------:R-:W1:Y:S01]  /*0810*/  @UP0 LDCU.128 UR8, c[0x0][0x380] ;  /* 0x00007000ff0807ac */ /* 0x000e620008000c00 */
[----:B------:R-:W-:Y:S01]  /*0820*/  PLOP3.LUT P0, PT, PT, PT, UP1, 0x80, 0x8 ;  /* 0x000000000008781c */ /* 0x000fe20003f0f018 */
[----:B------:R-:W2:Y:S04]  /*0830*/  @UP0 LDCU.64 UR6, c[0x0][0x380] ;  /* 0x00007000ff0607ac */ /* 0x000ea80008000a00 */
[----:B------:R-:W3:Y:S03]  /*0840*/  @!UP1 LDCU.128 UR12, c[0x0][0x380] ;  /* 0x00007000ff0c97ac */ /* 0x000ee60008000c00 */
[C---:B------:R-:W-:Y:S02]  /*0850*/  @P1 IADD3 R3, PT, PT, R13.reuse, UR4, RZ ;  /* 0x000000040d031c10 */ /* 0x040fe4000fffe0ff */
[----:B------:R-:W-:Y:S01]  /*0860*/  @P1 IADD3 R6, P2, PT, R13, UR4, RZ ;  /* 0x000000040d061c10 */ /* 0x000fe2000ff5e0ff */
[----:B------:R-:W-:Y:S01]  /*0870*/  @UP0 UIADD3 UR4, UPT, UPT, UR4, 0x2, URZ ;  /* 0x0000000204040890 */ /* 0x000fe2000fffe0ff */
[----:B-1----:R-:W-:Y:S01]  /*0880*/  MOV R11, UR9 ;  /* 0x00000009000b7c02 */ /* 0x002fe20008000f00 */
[----:B------:R-:W-:Y:S01]  /*0890*/  IMAD.U32 R10, RZ, RZ, UR8 ;  /* 0x00000008ff0a7e24 */ /* 0x000fe2000f8e00ff */
[----:B------:R-:W-:-:S02]  /*08a0*/  MOV R4, UR10 ;  /* 0x0000000a00047c02 */ /* 0x000fc40008000f00 */
[----:B------:R-:W-:Y:S01]  /*08b0*/  MOV R5, UR11 ;  /* 0x0000000b00057c02 */ /* 0x000fe20008000f00 */
[----:B------:R-:W-:-:S04]  /*08c0*/  @P1 IMAD.WIDE.U32 R10, R3, 0x4, R10 ;  /* 0x00000004030a1825 */ /* 0x000fc800078e000a */
[----:B------:R-:W-:Y:S01]  /*08d0*/  @P1 IMAD R3, R7, UR20, R0 ;  /* 0x0000001407031c24 */ /* 0x000fe2000f8e0200 */
[----:B------:R-:W-:Y:S01]  /*08e0*/  @P1 IADD3.X R7, PT, PT, RZ, RZ, RZ, P2, !PT ;  /* 0x000000ffff071210 */ /* 0x000fe200017fe4ff */
[----:B------:R-:W-:Y:S01]  /*08f0*/  IMAD.U32 R19, RZ, RZ, UR4 ;  /* 0x00000004ff137e24 */ /* 0x000fe2000f8e00ff */
[C---:B--2---:R-:W-:Y:S01]  /*0900*/  @P1 LEA R2, P2, R6.reuse, UR6, 0x2 ;  /* 0x0000000606021c11 */ /* 0x044fe2000f8410ff */
[----:B------:R-:W-:Y:S01]  /*0910*/  @P1 IMAD.WIDE R4, R3, 0x4, R4 ;  /* 0x0000000403041825 */ /* 0x000fe200078e0204 */
[----:B------:R-:W-:Y:S01]  /*0920*/  @!P0 IADD3 R17, PT, PT, R13, UR4, RZ ;  /* 0x000000040d118c10 */ /* 0x000fe2000fffe0ff */
[----:B0-----:R-:W2:Y:S01]  /*0930*/  @P1 LDG.E R11, desc[UR18][R10.64] ;  /* 0x000000120a0b1981 */ /* 0x001ea2000c1e1900 */
[----:B------:R-:W-:Y:S01]  /*0940*/  @P1 LEA.HI.X R3, R6, UR7, R7, 0x2, P2 ;  /* 0x0000000706031c11 */ /* 0x000fe200090f1407 */
[----:B------:R-:W-:Y:S01]  /*0950*/  @!P0 IMAD R19, R19, UR20, R0 ;  /* 0x0000001413138c24 */ /* 0x000fe2000f8e0200 */
[----:B---3--:R-:W-:Y:S01]  /*0960*/  MOV R6, UR12 ;  /* 0x0000000c00067c02 */ /* 0x008fe20008000f00 */
[----:B------:R-:W-:Y:S01]  /*0970*/  @P1 IMAD.WIDE R14, R15, 0x4, R4 ;  /* 0x000000040f0e1825 */ /* 0x000fe200078e0204 */
[----:B------:R-:W-:Y:S01]  /*0980*/  MOV R7, UR13 ;  /* 0x0000000d00077c02 */ /* 0x000fe20008000f00 */
[----:B------:R-:W2:Y:S01]  /*0990*/  @P1 LDG.E R4, desc[UR18][R4.64] ;  /* 0x0000001204041981 */ /* 0x000ea2000c1e1900 */
[----:B------:R-:W-:-:S02]  /*09a0*/  MOV R8, UR14 ;  /* 0x0000000e00087c02 */ /* 0x000fc40008000f00 */
[----:B------:R-:W-:Y:S01]  /*09b0*/  MOV R9, UR15 ;  /* 0x0000000f00097c02 */ /* 0x000fe20008000f00 */
[----:B------:R-:W-:Y:S01]  /*09c0*/  @!P0 IMAD.WIDE.U32 R6, R17, 0x4, R6 ;  /* 0x0000000411068825 */ /* 0x000fe200078e0006 */
[----:B------:R-:W3:Y:S03]  /*09d0*/  @P1 LDG.E R14, desc[UR18][R14.64] ;  /* 0x000000120e0e1981 */ /* 0x000ee6000c1e1900 */
[----:B------:R-:W-:Y:S01]  /*09e0*/  @!P0 IMAD.WIDE R8, R19, 0x4, R8 ;  /* 0x0000000413088825 */ /* 0x000fe200078e0208 */
[----:B------:R-:W3:Y:S04]  /*09f0*/  @P1 LDG.E R2, desc[UR18][R2.64+0x4] ;  /* 0x0000041202021981 */ /* 0x000ee8000c1e1900 */
[----:B------:R-:W4:Y:S04]  /*0a00*/  @!P0 LDG.E R7, desc[UR18][R6.64] ;  /* 0x0000001206078981 */ /* 0x000f28000c1e1900 */
[----:B------:R-:W4:Y:S01]  /*0a10*/  @!P0 LDG.E R8, desc[UR18][R8.64] ;  /* 0x0000001208088981 */ /* 0x000f22000c1e1900 */
[----:B--2---:R-:W-:-:S04]  /*0a20*/  @P1 IMAD R11, R11, R4, R12 ;  /* 0x000000040b0b1224 */ /* 0x004fc800078e020c */
[----:B---3--:R-:W-:-:S04]  /*0a30*/  @P1 IMAD R12, R2, R14, R11 ;  /* 0x0000000e020c1224 */ /* 0x008fc800078e020b */
[----:B----4-:R-:W-:-:S07]  /*0a40*/  @!P0 IMAD R12, R7, R8, R12 ;  /* 0x00000008070c8224 */ /* 0x010fce00078e020c */
.L_x_2:
[----:B------:R-:W1:Y:S01]  /*0a50*/  LDC.64 R2, c[0x0][0x390] ;  /* 0x0000e400ff027b82 */ /* 0x000e620000000a00 */
[----:B------:R-:W-:-:S05]  /*0a60*/  IADD3 R13, PT, PT, R0, R13, RZ ;  /* 0x0000000d000d7210 */ /* 0x000fca0007ffe0ff */
[----:B-1----:R-:W-:-:S05]  /*0a70*/  IMAD.WIDE R2, R13, 0x4, R2 ;  /* 0x000000040d027825 */ /* 0x002fca00078e0202 */
[----:B0-----:R-:W-:Y:S01]  /*0a80*/  STG.E desc[UR18][R2.64], R12 ;  /* 0x0000000c02007986 */ /* 0x001fe2000c101912 */
[----:B------:R-:W-:Y:S05]  /*0a90*/  EXIT ;  /* 0x000000000000794d */ /* 0x000fea0003800000 */
.L_x_4:
[----:B------:R-:W-:-:S00]  /*0aa0*/  BRA `(.L_x_4) ;  /* 0xfffffffc00fc7947 */ /* 0x000fc0000383ffff */
[----:B------:R-:W-:-:S00]  /*0ab0*/  NOP ;  /* 0x0000000000007918 */ /* 0x000fc00000000000 */
        /* <DEDUP_REMOVED lines=12> */
.L_x_5:


//--------------------- .nv.shared.reserved.0     --------------------------
	.section	.nv.shared.reserved.0,"aw",@nobits
	.weak		__nv_reservedSMEM_offset_0_alias
	.size		__nv_reservedSMEM_offset_0_alias, 0, 64
	.other		__nv_reservedSMEM_offset_0_alias,@"STO_CUDA_RESERVED_SHARED STV_DEFAULT"
__nv_reservedSMEM_offset_0_alias:
	.zero		0
	.zero		64


//--------------------- .nv.constant0._Z14matrixMultCudaPiS_S_i --------------------------
	.section	.nv.constant0._Z14matrixMultCudaPiS_S_i,"a",@progbits
	.sectionflags	@""
	.align	4
.nv.constant0._Z14matrixMultCudaPiS_S_i:
	.zero		924


//--------------------- SYMBOLS --------------------------

	.type		.nv.reservedSmem.offset0,@object
	.size		.nv.reservedSmem.offset0,0x4
